//
// Generated by NVIDIA NVVM Compiler
//
// Compiler Build ID: CL-36424714
// Cuda compilation tools, release 13.0, V13.0.88
// Based on NVVM 20.0.0
//

.version 9.0
.target sm_100
.address_size 64

	// .globl	_Z10initLabelsPKbPii

.visible .entry _Z10initLabelsPKbPii(
	.param .u64 .ptr .align 1 _Z10initLabelsPKbPii_param_0,
	.param .u64 .ptr .align 1 _Z10initLabelsPKbPii_param_1,
	.param .u32 _Z10initLabelsPKbPii_param_2
)
{
	.reg .pred 	%p<2>;
	.reg .b32 	%r<6>;
	.reg .b64 	%rd<5>;

	ld.param.u64 	%rd1, [_Z10initLabelsPKbPii_param_1];
	ld.param.u32 	%r2, [_Z10initLabelsPKbPii_param_2];
	mov.u32 	%r3, %ctaid.x;
	mov.u32 	%r4, %ntid.x;
	mov.u32 	%r5, %tid.x;
	mad.lo.s32 	%r1, %r3, %r4, %r5;
	setp.ge.s32 	%p1, %r1, %r2;
	@%p1 bra 	$L__BB0_2;
	cvta.to.global.u64 	%rd2, %rd1;
	mul.wide.s32 	%rd3, %r1, 4;
	add.s64 	%rd4, %rd2, %rd3;
	st.global.u32 	[%rd4], %r1;
$L__BB0_2:
	ret;

}
	// .globl	_Z4hookPKbPiS1_iiii
.visible .entry _Z4hookPKbPiS1_iiii(
	.param .u64 .ptr .align 1 _Z4hookPKbPiS1_iiii_param_0,
	.param .u64 .ptr .align 1 _Z4hookPKbPiS1_iiii_param_1,
	.param .u64 .ptr .align 1 _Z4hookPKbPiS1_iiii_param_2,
	.param .u32 _Z4hookPKbPiS1_iiii_param_3,
	.param .u32 _Z4hookPKbPiS1_iiii_param_4,
	.param .u32 _Z4hookPKbPiS1_iiii_param_5,
	.param .u32 _Z4hookPKbPiS1_iiii_param_6
)
{
	.reg .pred 	%p<16>;
	.reg .b16 	%rs<15>;
	.reg .b32 	%r<46>;
	.reg .b64 	%rd<27>;

	ld.param.u64 	%rd6, [_Z4hookPKbPiS1_iiii_param_0];
	ld.param.u64 	%rd7, [_Z4hookPKbPiS1_iiii_param_1];
	ld.param.u64 	%rd5, [_Z4hookPKbPiS1_iiii_param_2];
	ld.param.u32 	%r21, [_Z4hookPKbPiS1_iiii_param_3];
	ld.param.u32 	%r22, [_Z4hookPKbPiS1_iiii_param_4];
	ld.param.u32 	%r23, [_Z4hookPKbPiS1_iiii_param_5];
	ld.param.u32 	%r24, [_Z4hookPKbPiS1_iiii_param_6];
	cvta.to.global.u64 	%rd1, %rd7;
	cvta.to.global.u64 	%rd2, %rd6;
	mov.u32 	%r25, %ctaid.x;
	mov.u32 	%r26, %ntid.x;
	mov.u32 	%r27, %tid.x;
	mad.lo.s32 	%r1, %r25, %r26, %r27;
	setp.ge.s32 	%p1, %r1, %r24;
	@%p1 bra 	$L__BB1_22;
	cvt.s64.s32 	%rd8, %r1;
	add.s64 	%rd3, %rd2, %rd8;
	ld.global.nc.u8 	%rs1, [%rd3];
	cvt.u16.u8 	%rs2, %rs1;
	setp.ne.s16 	%p2, %rs2, 0;
	@%p2 bra 	$L__BB1_22;
	div.s32 	%r28, %r1, %r22;
	mul.lo.s32 	%r29, %r28, %r22;
	sub.s32 	%r2, %r1, %r29;
	rem.s32 	%r3, %r28, %r21;
	mul.lo.s32 	%r4, %r22, %r21;
	div.s32 	%r5, %r1, %r4;
	mul.wide.s32 	%rd9, %r1, 4;
	add.s64 	%rd4, %rd1, %rd9;
	ld.global.u32 	%r6, [%rd4];
	setp.lt.s32 	%p3, %r2, 1;
	mov.u32 	%r41, %r6;
	@%p3 bra 	$L__BB1_5;
	ld.global.nc.u8 	%rs3, [%rd3+-1];
	cvt.u16.u8 	%rs4, %rs3;
	setp.ne.s16 	%p4, %rs4, 0;
	@%p4 bra 	$L__BB1_5;
	ld.global.u32 	%r30, [%rd4+-4];
	min.s32 	%r41, %r6, %r30;
$L__BB1_5:
	add.s32 	%r31, %r22, -1;
	setp.ge.s32 	%p5, %r2, %r31;
	@%p5 bra 	$L__BB1_8;
	ld.global.nc.u8 	%rs5, [%rd3+1];
	cvt.u16.u8 	%rs6, %rs5;
	setp.ne.s16 	%p6, %rs6, 0;
	@%p6 bra 	$L__BB1_8;
	ld.global.u32 	%r32, [%rd4+4];
	min.s32 	%r41, %r41, %r32;
$L__BB1_8:
	setp.lt.s32 	%p7, %r3, 1;
	@%p7 bra 	$L__BB1_11;
	sub.s32 	%r11, %r1, %r22;
	cvt.s64.s32 	%rd10, %r11;
	add.s64 	%rd11, %rd2, %rd10;
	ld.global.nc.u8 	%rs7, [%rd11];
	cvt.u16.u8 	%rs8, %rs7;
	setp.ne.s16 	%p8, %rs8, 0;
	@%p8 bra 	$L__BB1_11;
	mul.wide.s32 	%rd12, %r11, 4;
	add.s64 	%rd13, %rd1, %rd12;
	ld.global.u32 	%r33, [%rd13];
	min.s32 	%r41, %r41, %r33;
$L__BB1_11:
	add.s32 	%r34, %r21, -1;
	setp.ge.s32 	%p9, %r3, %r34;
	@%p9 bra 	$L__BB1_14;
	cvt.s64.s32 	%rd14, %r22;
	add.s64 	%rd15, %rd3, %rd14;
	ld.global.nc.u8 	%rs9, [%rd15];
	cvt.u16.u8 	%rs10, %rs9;
	setp.ne.s16 	%p10, %rs10, 0;
	@%p10 bra 	$L__BB1_14;
	mul.wide.s32 	%rd16, %r22, 4;
	add.s64 	%rd17, %rd4, %rd16;
	ld.global.u32 	%r35, [%rd17];
	min.s32 	%r41, %r41, %r35;
$L__BB1_14:
	setp.lt.s32 	%p11, %r5, 1;
	@%p11 bra 	$L__BB1_17;
	sub.s32 	%r16, %r1, %r4;
	cvt.s64.s32 	%rd18, %r16;
	add.s64 	%rd19, %rd2, %rd18;
	ld.global.nc.u8 	%rs11, [%rd19];
	cvt.u16.u8 	%rs12, %rs11;
	setp.ne.s16 	%p12, %rs12, 0;
	@%p12 bra 	$L__BB1_17;
	mul.wide.s32 	%rd20, %r16, 4;
	add.s64 	%rd21, %rd1, %rd20;
	ld.global.u32 	%r36, [%rd21];
	min.s32 	%r41, %r41, %r36;
$L__BB1_17:
	add.s32 	%r37, %r23, -1;
	setp.ge.s32 	%p13, %r5, %r37;
	@%p13 bra 	$L__BB1_20;
	cvt.s64.s32 	%rd22, %r4;
	add.s64 	%rd23, %rd3, %rd22;
	ld.global.nc.u8 	%rs13, [%rd23];
	cvt.u16.u8 	%rs14, %rs13;
	setp.ne.s16 	%p14, %rs14, 0;
	@%p14 bra 	$L__BB1_20;
	mul.wide.s32 	%rd24, %r4, 4;
	add.s64 	%rd25, %rd4, %rd24;
	ld.global.u32 	%r38, [%rd25];
	min.s32 	%r41, %r41, %r38;
$L__BB1_20:
	setp.ge.s32 	%p15, %r41, %r6;
	@%p15 bra 	$L__BB1_22;
	st.global.u32 	[%rd4], %r41;
	cvta.to.global.u64 	%rd26, %rd5;
	atom.global.or.b32 	%r39, [%rd26], 1;
$L__BB1_22:
	ret;

}
	// .globl	_Z8compressPii
.visible .entry _Z8compressPii(
	.param .u64 .ptr .align 1 _Z8compressPii_param_0,
	.param .u32 _Z8compressPii_param_1
)
{
	.reg .pred 	%p<2>;
	.reg .b32 	%r<8>;
	.reg .b64 	%rd<7>;

	ld.param.u64 	%rd1, [_Z8compressPii_param_0];
	ld.param.u32 	%r2, [_Z8compressPii_param_1];
	mov.u32 	%r3, %ctaid.x;
	mov.u32 	%r4, %ntid.x;
	mov.u32 	%r5, %tid.x;
	mad.lo.s32 	%r1, %r3, %r4, %r5;
	setp.ge.s32 	%p1, %r1, %r2;
	@%p1 bra 	$L__BB2_2;
	cvta.to.global.u64 	%rd2, %rd1;
	mul.wide.s32 	%rd3, %r1, 4;
	add.s64 	%rd4, %rd2, %rd3;
	ld.global.u32 	%r6, [%rd4];
	mul.wide.s32 	%rd5, %r6, 4;
	add.s64 	%rd6, %rd2, %rd5;
	ld.global.u32 	%r7, [%rd6];
	st.global.u32 	[%rd4], %r7;
$L__BB2_2:
	ret;

}


// ===== COMPILED SASS (sm_100) =====

	.target	sm_100

	.elftype	@"ET_EXEC"


//--------------------- .note.nv.tkinfo           --------------------------
	.section	.note.nv.tkinfo,"",@"SHT_NOTE"
	.sectionflags	@"SHF_NOTE_NV_TKINFO"
	.tkinfo
        /*0018*/ 	.word	0x00000002
        /*0030*/ 	.string	""
        /*0030*/ 	.string	"ptxas"
        /*0030*/ 	.string	"Cuda compilation tools, release 13.0, V13.0.88"
        /*0030*/ 	.string	"Build cuda_13.0.r13.0/compiler.36424714_0"
        /*0030*/ 	.string	"-arch sm_100 -m 64 "



//--------------------- .note.nv.cuinfo           --------------------------
	.section	.note.nv.cuinfo,"",@"SHT_NOTE"
	.sectionflags	@"SHF_NOTE_NV_CUINFO"
        /*0018*/ 	.short	0x0002
        /*001a*/ 	.short	0x0064
        /*001c*/ 	.short	0x0082
	.zero		2


//--------------------- .nv.info                  --------------------------
	.section	.nv.info,"",@"SHT_CUDA_INFO"
	.align	4


	//----- nvinfo : EIATTR_REGCOUNT
	.align		4
        /*0000*/ 	.byte	0x04, 0x2f
        /*0002*/ 	.short	(.L_1 - .L_0)
	.align		4
.L_0:
        /*0004*/ 	.word	index@(_Z10initLabelsPKbPii)
        /*0008*/ 	.word	0x00000008


	//----- nvinfo : EIATTR_FRAME_SIZE
	.align		4
.L_1:
        /*000c*/ 	.byte	0x04, 0x11
        /*000e*/ 	.short	(.L_3 - .L_2)
	.align		4
.L_2:
        /*0010*/ 	.word	index@(_Z10initLabelsPKbPii)
        /*0014*/ 	.word	0x00000000


	//----- nvinfo : EIATTR_REGCOUNT
	.align		4
.L_3:
        /*0018*/ 	.byte	0x04, 0x2f
        /*001a*/ 	.short	(.L_5 - .L_4)
	.align		4
.L_4:
        /*001c*/ 	.word	index@(_Z4hookPKbPiS1_iiii)
        /*0020*/ 	.word	0x0000001a


	//----- nvinfo : EIATTR_FRAME_SIZE
	.align		4
.L_5:
        /*0024*/ 	.byte	0x04, 0x11
        /*0026*/ 	.short	(.L_7 - .L_6)
	.align		4
.L_6:
        /*0028*/ 	.word	index@(_Z4hookPKbPiS1_iiii)
        /*002c*/ 	.word	0x00000000


	//----- nvinfo : EIATTR_REGCOUNT
	.align		4
.L_7:
        /*0030*/ 	.byte	0x04, 0x2f
        /*0032*/ 	.short	(.L_9 - .L_8)
	.align		4
.L_8:
        /*0034*/ 	.word	index@(_Z8compressPii)
        /*0038*/ 	.word	0x0000000a


	//----- nvinfo : EIATTR_FRAME_SIZE
	.align		4
.L_9:
        /*003c*/ 	.byte	0x04, 0x11
        /*003e*/ 	.short	(.L_11 - .L_10)
	.align		4
.L_10:
        /*0040*/ 	.word	index@(_Z8compressPii)
        /*0044*/ 	.word	0x00000000


	//----- nvinfo : EIATTR_MIN_STACK_SIZE
	.align		4
.L_11:
        /*0048*/ 	.byte	0x04, 0x12
        /*004a*/ 	.short	(.L_13 - .L_12)
	.align		4
.L_12:
        /*004c*/ 	.word	index@(_Z8compressPii)
        /*0050*/ 	.word	0x00000000


	//----- nvinfo : EIATTR_MIN_STACK_SIZE
	.align		4
.L_13:
        /*0054*/ 	.byte	0x04, 0x12
        /*0056*/ 	.short	(.L_15 - .L_14)
	.align		4
.L_14:
        /*0058*/ 	.word	index@(_Z4hookPKbPiS1_iiii)
        /*005c*/ 	.word	0x00000000


	//----- nvinfo : EIATTR_MIN_STACK_SIZE
	.align		4
.L_15:
        /*0060*/ 	.byte	0x04, 0x12
        /*0062*/ 	.short	(.L_17 - .L_16)
	.align		4
.L_16:
        /*0064*/ 	.word	index@(_Z10initLabelsPKbPii)
        /*0068*/ 	.word	0x00000000
.L_17:


//--------------------- .nv.compat                --------------------------
	.section	.nv.compat,"",@"SHT_CUDA_COMPAT_INFO"
	.align	4
        /*0000*/ 	.byte	0x02, 0x09, 0x00, 0x00, 0x02, 0x02, 0x01, 0x00, 0x02, 0x05, 0x05, 0x00, 0x03, 0x07, 0x01, 0x01
        /*0010*/ 	.byte	0x02, 0x03, 0x00, 0x00, 0x02, 0x06, 0x01, 0x00, 0x04, 0x0b, 0x08, 0x00, 0x09, 0x00, 0x00, 0x00
        /*0020*/ 	.byte	0x00, 0x00, 0x00, 0x00


//--------------------- .nv.info._Z8compressPii   --------------------------
	.section	.nv.info._Z8compressPii,"",@"SHT_CUDA_INFO"
	.sectionflags	@""
	.align	4


	//----- nvinfo : EIATTR_CUDA_API_VERSION
	.align		4
        /*0000*/ 	.byte	0x04, 0x37
        /*0002*/ 	.short	(.L_19 - .L_18)
.L_18:
        /*0004*/ 	.word	0x00000082


	//----- nvinfo : EIATTR_KPARAM_INFO
	.align		4
.L_19:
        /*0008*/ 	.byte	0x04, 0x17
        /*000a*/ 	.short	(.L_21 - .L_20)
.L_20:
        /*000c*/ 	.word	0x00000000
        /*0010*/ 	.short	0x0001
        /*0012*/ 	.short	0x0008
        /*0014*/ 	.byte	0x00, 0xf0, 0x11, 0x00


	//----- nvinfo : EIATTR_KPARAM_INFO
	.align		4
.L_21:
        /*0018*/ 	.byte	0x04, 0x17
        /*001a*/ 	.short	(.L_23 - .L_22)
.L_22:
        /*001c*/ 	.word	0x00000000
        /*0020*/ 	.short	0x0000
        /*0022*/ 	.short	0x0000
        /*0024*/ 	.byte	0x00, 0xf5, 0x21, 0x00


	//----- nvinfo : EIATTR_SPARSE_MMA_MASK
	.align		4
.L_23:
        /*0028*/ 	.byte	0x03, 0x50
        /*002a*/ 	.short	0x0000


	//----- nvinfo : EIATTR_MAXREG_COUNT
	.align		4
        /*002c*/ 	.byte	0x03, 0x1b
        /*002e*/ 	.short	0x00ff


	//----- nvinfo : EIATTR_MERCURY_ISA_VERSION
	.align		4
        /*0030*/ 	.byte	0x03, 0x5f
        /*0032*/ 	.short	0x0101


	//----- nvinfo : EIATTR_VRC_CTA_INIT_COUNT
	.align		4
        /*0034*/ 	.byte	0x02, 0x4a
	.zero		1
	.zero		1


	//----- nvinfo : EIATTR_EXIT_INSTR_OFFSETS
	.align		4
        /*0038*/ 	.byte	0x04, 0x1c
        /*003a*/ 	.short	(.L_25 - .L_24)


	//   ....[0]....
.L_24:
        /*003c*/ 	.word	0x00000070


	//   ....[1]....
        /*0040*/ 	.word	0x000000f0


	//----- nvinfo : EIATTR_CBANK_PARAM_SIZE
	.align		4
.L_25:
        /*0044*/ 	.byte	0x03, 0x19
        /*0046*/ 	.short	0x000c


	//----- nvinfo : EIATTR_PARAM_CBANK
	.align		4
        /*0048*/ 	.byte	0x04, 0x0a
        /*004a*/ 	.short	(.L_27 - .L_26)
	.align		4
.L_26:
        /*004c*/ 	.word	index@(.nv.constant0._Z8compressPii)
        /*0050*/ 	.short	0x0380
        /*0052*/ 	.short	0x000c


	//----- nvinfo : EIATTR_SW_WAR
	.align		4
.L_27:
        /*0054*/ 	.byte	0x04, 0x36
        /*0056*/ 	.short	(.L_29 - .L_28)
.L_28:
        /*0058*/ 	.word	0x00000008
.L_29:


//--------------------- .nv.info._Z4hookPKbPiS1_iiii --------------------------
	.section	.nv.info._Z4hookPKbPiS1_iiii,"",@"SHT_CUDA_INFO"
	.sectionflags	@""
	.align	4


	//----- nvinfo : EIATTR_CUDA_API_VERSION
	.align		4
        /*0000*/ 	.byte	0x04, 0x37
        /*0002*/ 	.short	(.L_31 - .L_30)
.L_30:
        /*0004*/ 	.word	0x00000082


	//----- nvinfo : EIATTR_KPARAM_INFO
	.align		4
.L_31:
        /*0008*/ 	.byte	0x04, 0x17
        /*000a*/ 	.short	(.L_33 - .L_32)
.L_32:
        /*000c*/ 	.word	0x00000000
        /*0010*/ 	.short	0x0006
        /*0012*/ 	.short	0x0024
        /*0014*/ 	.byte	0x00, 0xf0, 0x11, 0x00


	//----- nvinfo : EIATTR_KPARAM_INFO
	.align		4
.L_33:
        /*0018*/ 	.byte	0x04, 0x17
        /*001a*/ 	.short	(.L_35 - .L_34)
.L_34:
        /*001c*/ 	.word	0x00000000
        /*0020*/ 	.short	0x0005
        /*0022*/ 	.short	0x0020
        /*0024*/ 	.byte	0x00, 0xf0, 0x11, 0x00


	//----- nvinfo : EIATTR_KPARAM_INFO
	.align		4
.L_35:
        /*0028*/ 	.byte	0x04, 0x17
        /*002a*/ 	.short	(.L_37 - .L_36)
.L_36:
        /*002c*/ 	.word	0x00000000
        /*0030*/ 	.short	0x0004
        /*0032*/ 	.short	0x001c
        /*0034*/ 	.byte	0x00, 0xf0, 0x11, 0x00


	//----- nvinfo : EIATTR_KPARAM_INFO
	.align		4
.L_37:
        /*0038*/ 	.byte	0x04, 0x17
        /*003a*/ 	.short	(.L_39 - .L_38)
.L_38:
        /*003c*/ 	.word	0x00000000
        /*0040*/ 	.short	0x0003
        /*0042*/ 	.short	0x0018
        /*0044*/ 	.byte	0x00, 0xf0, 0x11, 0x00


	//----- nvinfo : EIATTR_KPARAM_INFO
	.align		4
.L_39:
        /*0048*/ 	.byte	0x04, 0x17
        /*004a*/ 	.short	(.L_41 - .L_40)
.L_40:
        /*004c*/ 	.word	0x00000000
        /*0050*/ 	.short	0x0002
        /*0052*/ 	.short	0x0010
        /*0054*/ 	.byte	0x00, 0xf5, 0x21, 0x00


	//----- nvinfo : EIATTR_KPARAM_INFO
	.align		4
.L_41:
        /*0058*/ 	.byte	0x04, 0x17
        /*005a*/ 	.short	(.L_43 - .L_42)
.L_42:
        /*005c*/ 	.word	0x00000000
        /*0060*/ 	.short	0x0001
        /*0062*/ 	.short	0x0008
        /*0064*/ 	.byte	0x00, 0xf5, 0x21, 0x00


	//----- nvinfo : EIATTR_KPARAM_INFO
	.align		4
.L_43:
        /*0068*/ 	.byte	0x04, 0x17
        /*006a*/ 	.short	(.L_45 - .L_44)
.L_44:
        /*006c*/ 	.word	0x00000000
        /*0070*/ 	.short	0x0000
        /*0072*/ 	.short	0x0000
        /*0074*/ 	.byte	0x00, 0xf5, 0x21, 0x00


	//----- nvinfo : EIATTR_SPARSE_MMA_MASK
	.align		4
.L_45:
        /*0078*/ 	.byte	0x03, 0x50
        /*007a*/ 	.short	0x0000


	//----- nvinfo : EIATTR_MAXREG_COUNT
	.align		4
        /*007c*/ 	.byte	0x03, 0x1b
        /*007e*/ 	.short	0x00ff


	//----- nvinfo : EIATTR_MERCURY_ISA_VERSION
	.align		4
        /*0080*/ 	.byte	0x03, 0x5f
        /*0082*/ 	.short	0x0101


	//----- nvinfo : EIATTR_INT_WARP_WIDE_INSTR_OFFSETS
	.align		4
        /*0084*/ 	.byte	0x04, 0x31
        /*0086*/ 	.short	(.L_47 - .L_46)


	//   ....[0]....
.L_46:
        /*0088*/ 	.word	0x00000ab0


	//   ....[1]....
        /*008c*/ 	.word	0x00000ad0


	//----- nvinfo : EIATTR_VRC_CTA_INIT_COUNT
	.align		4
.L_47:
        /*0090*/ 	.byte	0x02, 0x4a
	.zero		1
	.zero		1


	//----- nvinfo : EIATTR_EXIT_INSTR_OFFSETS
	.align		4
        /*0094*/ 	.byte	0x04, 0x1c
        /*0096*/ 	.short	(.L_49 - .L_48)


	//   ....[0]....
.L_48:
        /*0098*/ 	.word	0x00000070


	//   ....[1]....
        /*009c*/ 	.word	0x000000e0


	//   ....[2]....
        /*00a0*/ 	.word	0x00000a70


	//   ....[3]....
        /*00a4*/ 	.word	0x00000b20


	//----- nvinfo : EIATTR_CRS_STACK_SIZE
	.align		4
.L_49:
        /*00a8*/ 	.byte	0x04, 0x1e
        /*00aa*/ 	.short	(.L_51 - .L_50)
.L_50:
        /*00ac*/ 	.word	0x00000000


	//----- nvinfo : EIATTR_CBANK_PARAM_SIZE
	.align		4
.L_51:
        /*00b0*/ 	.byte	0x03, 0x19
        /*00b2*/ 	.short	0x0028


	//----- nvinfo : EIATTR_PARAM_CBANK
	.align		4
        /*00b4*/ 	.byte	0x04, 0x0a
        /*00b6*/ 	.short	(.L_53 - .L_52)
	.align		4
.L_52:
        /*00b8*/ 	.word	index@(.nv.constant0._Z4hookPKbPiS1_iiii)
        /*00bc*/ 	.short	0x0380
        /*00be*/ 	.short	0x0028


	//----- nvinfo : EIATTR_SW_WAR
	.align		4
.L_53:
        /*00c0*/ 	.byte	0x04, 0x36
        /*00c2*/ 	.short	(.L_55 - .L_54)
.L_54:
        /*00c4*/ 	.word	0x00000008
.L_55:


//--------------------- .nv.info._Z10initLabelsPKbPii --------------------------
	.section	.nv.info._Z10initLabelsPKbPii,"",@"SHT_CUDA_INFO"
	.sectionflags	@""
	.align	4


	//----- nvinfo : EIATTR_CUDA_API_VERSION
	.align		4
        /*0000*/ 	.byte	0x04, 0x37
        /*0002*/ 	.short	(.L_57 - .L_56)
.L_56:
        /*0004*/ 	.word	0x00000082


	//----- nvinfo : EIATTR_KPARAM_INFO
	.align		4
.L_57:
        /*0008*/ 	.byte	0x04, 0x17
        /*000a*/ 	.short	(.L_59 - .L_58)
.L_58:
        /*000c*/ 	.word	0x00000000
        /*0010*/ 	.short	0x0002
        /*0012*/ 	.short	0x0010
        /*0014*/ 	.byte	0x00, 0xf0, 0x11, 0x00


	//----- nvinfo : EIATTR_KPARAM_INFO
	.align		4
.L_59:
        /*0018*/ 	.byte	0x04, 0x17
        /*001a*/ 	.short	(.L_61 - .L_60)
.L_60:
        /*001c*/ 	.word	0x00000000
        /*0020*/ 	.short	0x0001
        /*0022*/ 	.short	0x0008
        /*0024*/ 	.byte	0x00, 0xf5, 0x21, 0x00


	//----- nvinfo : EIATTR_KPARAM_INFO
	.align		4
.L_61:
        /*0028*/ 	.byte	0x04, 0x17
        /*002a*/ 	.short	(.L_63 - .L_62)
.L_62:
        /*002c*/ 	.word	0x00000000
        /*0030*/ 	.short	0x0000
        /*0032*/ 	.short	0x0000
        /*0034*/ 	.byte	0x00, 0xf5, 0x21, 0x00


	//----- nvinfo : EIATTR_SPARSE_MMA_MASK
	.align		4
.L_63:
        /*0038*/ 	.byte	0x03, 0x50
        /*003a*/ 	.short	0x0000


	//----- nvinfo : EIATTR_MAXREG_COUNT
	.align		4
        /*003c*/ 	.byte	0x03, 0x1b
        /*003e*/ 	.short	0x00ff


	//----- nvinfo : EIATTR_MERCURY_ISA_VERSION
	.align		4
        /*0040*/ 	.byte	0x03, 0x5f
        /*0042*/ 	.short	0x0101


	//----- nvinfo : EIATTR_VRC_CTA_INIT_COUNT
	.align		4
        /*0044*/ 	.byte	0x02, 0x4a
	.zero		1
	.zero		1


	//----- nvinfo : EIATTR_EXIT_INSTR_OFFSETS
	.align		4
        /*0048*/ 	.byte	0x04, 0x1c
        /*004a*/ 	.short	(.L_65 - .L_64)


	//   ....[0]....
.L_64:
        /*004c*/ 	.word	0x00000070


	//   ....[1]....
        /*0050*/ 	.word	0x000000c0


	//----- nvinfo : EIATTR_CBANK_PARAM_SIZE
	.align		4
.L_65:
        /*0054*/ 	.byte	0x03, 0x19
        /*0056*/ 	.short	0x0014


	//----- nvinfo : EIATTR_PARAM_CBANK
	.align		4
        /*0058*/ 	.byte	0x04, 0x0a
        /*005a*/ 	.short	(.L_67 - .L_66)
	.align		4
.L_66:
        /*005c*/ 	.word	index@(.nv.constant0._Z10initLabelsPKbPii)
        /*0060*/ 	.short	0x0380
        /*0062*/ 	.short	0x0014


	//----- nvinfo : EIATTR_SW_WAR
	.align		4
.L_67:
        /*0064*/ 	.byte	0x04, 0x36
        /*0066*/ 	.short	(.L_69 - .L_68)
.L_68:
        /*0068*/ 	.word	0x00000008
.L_69:


//--------------------- .nv.callgraph             --------------------------
	.section	.nv.callgraph,"",@"SHT_CUDA_CALLGRAPH"
	.align	4
	.sectionentsize	8
	.align		4
        /*0000*/ 	.word	0x00000000
	.align		4
        /*0004*/ 	.word	0xffffffff
	.align		4
        /*0008*/ 	.word	0x00000000
	.align		4
        /*000c*/ 	.word	0xfffffffe
	.align		4
        /*0010*/ 	.word	0x00000000
	.align		4
        /*0014*/ 	.word	0xfffffffd
	.align		4
        /*0018*/ 	.word	0x00000000
	.align		4
        /*001c*/ 	.word	0xfffffffc


//--------------------- .text._Z8compressPii      --------------------------
	.section	.text._Z8compressPii,"ax",@progbits
	.align	128
        .global         _Z8compressPii
        .type           _Z8compressPii,@function
        .size           _Z8compressPii,(.L_x_15 - _Z8compressPii)
        .other          _Z8compressPii,@"STO_CUDA_ENTRY STV_DEFAULT"
_Z8compressPii:
.text._Z8compressPii:
[----:B------:R-:W-:Y:S01]  /*0000*/  LDC R1, c[0x0][0x37c] ;  /* 0x0000df00ff017b82 */ /* 0x000fe20000000800 */
[----:B------:R-:W0:Y:S07]  /*0010*/  S2R R0, SR_TID.X ;  /* 0x0000000000007919 */ /* 0x000e2e0000002100 */
[----:B------:R-:W0:Y:S01]  /*0020*/  S2UR UR4, SR_CTAID.X ;  /* 0x00000000000479c3 */ /* 0x000e220000002500 */
[----:B------:R-:W1:Y:S07]  /*0030*/  LDCU UR5, c[0x0][0x388] ;  /* 0x00007100ff0577ac */ /* 0x000e6e0008000800 */
[----:B------:R-:W0:Y:S02]  /*0040*/  LDC R3, c[0x0][0x360] ;  /* 0x0000d800ff037b82 */ /* 0x000e240000000800 */
[----:B0-----:R-:W-:-:S05]  /*0050*/  IMAD R3, R3, UR4, R0 ;  /* 0x0000000403037c24 */ /* 0x001fca000f8e0200 */
[----:B-1----:R-:W-:-:S13]  /*0060*/  ISETP.GE.AND P0, PT, R3, UR5, PT ;  /* 0x0000000503007c0c */ /* 0x002fda000bf06270 */
[----:B------:R-:W-:Y:S05]  /*0070*/  @P0 EXIT ;  /* 0x000000000000094d */ /* 0x000fea0003800000 */
[----:B------:R-:W0:Y:S01]  /*0080*/  LDC.64 R4, c[0x0][0x380] ;  /* 0x0000e000ff047b82 */ /* 0x000e220000000a00 */
[----:B------:R-:W1:Y:S01]  /*0090*/  LDCU.64 UR4, c[0x0][0x358] ;  /* 0x00006b00ff0477ac */ /* 0x000e620008000a00 */
[----:B0-----:R-:W-:-:S05]  /*00a0*/  IMAD.WIDE R2, R3, 0x4, R4 ;  /* 0x0000000403027825 */ /* 0x001fca00078e0204 */
[----:B-1----:R-:W2:Y:S02]  /*00b0*/  LDG.E R7, desc[UR4][R2.64] ;  /* 0x0000000402077981 */ /* 0x002ea4000c1e1900 */
[----:B--2---:R-:W-:-:S06]  /*00c0*/  IMAD.WIDE R4, R7, 0x4, R4 ;  /* 0x0000000407047825 */ /* 0x004fcc00078e0204 */
[----:B------:R-:W2:Y:S04]  /*00d0*/  LDG.E R5, desc[UR4][R4.64] ;  /* 0x0000000404057981 */ /* 0x000ea8000c1e1900 */
[----:B--2---:R-:W-:Y:S01]  /*00e0*/  STG.E desc[UR4][R2.64], R5 ;  /* 0x0000000502007986 */ /* 0x004fe2000c101904 */
[----:B------:R-:W-:Y:S05]  /*00f0*/  EXIT ;  /* 0x000000000000794d */ /* 0x000fea0003800000 */
.L_x_0:
[----:B------:R-:W-:-:S00]  /*0100*/  BRA `(.L_x_0) ;  /* 0xfffffffc00fc7947 */ /* 0x000fc0000383ffff */
[----:B------:R-:W-:-:S00]  /*0110*/  NOP ;  /* 0x0000000000007918 */ /* 0x000fc00000000000 */
        /* <DEDUP_REMOVED lines=14> */
.L_x_15:


//--------------------- .text._Z4hookPKbPiS1_iiii --------------------------
	.section	.text._Z4hookPKbPiS1_iiii,"ax",@progbits
	.align	128
        .global         _Z4hookPKbPiS1_iiii
        .type           _Z4hookPKbPiS1_iiii,@function
        .size           _Z4hookPKbPiS1_iiii,(.L_x_16 - _Z4hookPKbPiS1_iiii)
        .other          _Z4hookPKbPiS1_iiii,@"STO_CUDA_ENTRY STV_DEFAULT"
_Z4hookPKbPiS1_iiii:
.text._Z4hookPKbPiS1_iiii:
        /* <DEDUP_REMOVED lines=8> */
[----:B------:R-:W0:Y:S01]  /*0080*/  LDCU.64 UR4, c[0x0][0x380] ;  /* 0x00007000ff0477ac */ /* 0x000e220008000a00 */
[----:B------:R-:W1:Y:S01]  /*0090*/  LDCU.64 UR6, c[0x0][0x358] ;  /* 0x00006b00ff0677ac */ /* 0x000e620008000a00 */
[----:B0-----:R-:W-:-:S04]  /*00a0*/  IADD3 R6, P0, PT, R12, UR4, RZ ;  /* 0x000000040c067c10 */ /* 0x001fc8000ff1e0ff */
[----:B------:R-:W-:-:S05]  /*00b0*/  LEA.HI.X.SX32 R7, R12, UR5, 0x1, P0 ;  /* 0x000000050c077c11 */ /* 0x000fca00080f0eff */
[----:B-1----:R-:W2:Y:S02]  /*00c0*/  LDG.E.U8.CONSTANT R0, desc[UR6][R6.64] ;  /* 0x0000000606007981 */ /* 0x002ea4000c1e9100 */
[----:B--2---:R-:W-:-:S13]  /*00d0*/  ISETP.NE.AND P0, PT, R0, RZ, PT ;  /* 0x000000ff0000720c */ /* 0x004fda0003f05270 */
[----:B------:R-:W-:Y:S05]  /*00e0*/  @P0 EXIT ;  /* 0x000000000000094d */ /* 0x000fea0003800000 */
[----:B------:R-:W0:Y:S08]  /*00f0*/  LDC.64 R4, c[0x0][0x388] ;  /* 0x0000e200ff047b82 */ /* 0x000e300000000a00 */
[----:B------:R-:W1:Y:S08]  /*0100*/  LDC R15, c[0x0][0x39c] ;  /* 0x0000e700ff0f7b82 */ /* 0x000e700000000800 */
[----:B------:R-:W2:Y:S01]  /*0110*/  LDC R14, c[0x0][0x398] ;  /* 0x0000e600ff0e7b82 */ /* 0x000ea20000000800 */
[----:B0-----:R-:W-:-:S05]  /*0120*/  IMAD.WIDE R2, R12, 0x4, R4 ;  /* 0x000000040c027825 */ /* 0x001fca00078e0204 */
[----:B------:R-:W3:Y:S01]  /*0130*/  LDG.E R0, desc[UR6][R2.64] ;  /* 0x0000000602007981 */ /* 0x000ee2000c1e1900 */
[----:B------:R-:W-:Y:S01]  /*0140*/  BSSY.RECONVERGENT B0, `(.L_x_1) ;  /* 0x0000058000007945 */ /* 0x000fe20003800200 */
[----:B-1----:R-:W-:-:S04]  /*0150*/  IABS R9, R15 ;  /* 0x0000000f00097213 */ /* 0x002fc80000000000 */
[----:B------:R-:W0:Y:S01]  /*0160*/  I2F.RP R8, R9 ;  /* 0x0000000900087306 */ /* 0x000e220000209400 */
[----:B--2---:R-:W-:-:S07]  /*0170*/  IABS R17, R14 ;  /* 0x0000000e00117213 */ /* 0x004fce0000000000 */
[----:B0-----:R-:W0:Y:S02]  /*0180*/  MUFU.RCP R8, R8 ;  /* 0x0000000800087308 */ /* 0x001e240000001000 */
[----:B0-----:R-:W-:-:S06]  /*0190*/  VIADD R10, R8, 0xffffffe ;  /* 0x0ffffffe080a7836 */ /* 0x001fcc0000000000 */
[----:B------:R0:W1:Y:S02]  /*01a0*/  F2I.FTZ.U32.TRUNC.NTZ R11, R10 ;  /* 0x0000000a000b7305 */ /* 0x000064000021f000 */
[----:B0-----:R-:W-:Y:S02]  /*01b0*/  IMAD.MOV.U32 R10, RZ, RZ, RZ ;  /* 0x000000ffff0a7224 */ /* 0x001fe400078e00ff */
[----:B-1----:R-:W-:-:S04]  /*01c0*/  IMAD.MOV R16, RZ, RZ, -R11 ;  /* 0x000000ffff107224 */ /* 0x002fc800078e0a0b */
[----:B------:R-:W-:Y:S01]  /*01d0*/  IMAD R13, R16, R9, RZ ;  /* 0x00000009100d7224 */ /* 0x000fe200078e02ff */
[----:B------:R-:W-:-:S03]  /*01e0*/  IABS R16, R12 ;  /* 0x0000000c00107213 */ /* 0x000fc60000000000 */
[----:B------:R-:W-:Y:S02]  /*01f0*/  IMAD.HI.U32 R11, R11, R13, R10 ;  /* 0x0000000d0b0b7227 */ /* 0x000fe400078e000a */
[----:B------:R-:W0:Y:S02]  /*0200*/  I2F.RP R10, R17 ;  /* 0x00000011000a7306 */ /* 0x000e240000209400 */
[----:B------:R-:W-:Y:S02]  /*0210*/  IMAD R13, R15, R14, RZ ;  /* 0x0000000e0f0d7224 */ /* 0x000fe400078e02ff */
[----:B------:R-:W-:-:S03]  /*0220*/  IMAD.HI.U32 R19, R11, R16, RZ ;  /* 0x000000100b137227 */ /* 0x000fc600078e00ff */
[----:B------:R-:W-:Y:S01]  /*0230*/  IABS R18, R13 ;  /* 0x0000000d00127213 */ /* 0x000fe20000000000 */
[----:B------:R-:W-:-:S03]  /*0240*/  IMAD.MOV R8, RZ, RZ, -R19 ;  /* 0x000000ffff087224 */ /* 0x000fc600078e0a13 */
[----:B------:R-:W1:Y:S01]  /*0250*/  I2F.RP R20, R18 ;  /* 0x0000001200147306 */ /* 0x000e620000209400 */
[----:B------:R-:W-:-:S05]  /*0260*/  IMAD R8, R9, R8, R16 ;  /* 0x0000000809087224 */ /* 0x000fca00078e0210 */
[----:B------:R-:W-:Y:S02]  /*0270*/  ISETP.GT.U32.AND P1, PT, R9, R8, PT ;  /* 0x000000080900720c */ /* 0x000fe40003f24070 */
[----:B0-----:R-:W0:Y:S08]  /*0280*/  MUFU.RCP R10, R10 ;  /* 0x0000000a000a7308 */ /* 0x001e300000001000 */
[----:B-1----:R-:W1:Y:S03]  /*0290*/  MUFU.RCP R20, R20 ;  /* 0x0000001400147308 */ /* 0x002e660000001000 */
[----:B------:R-:W-:-:S02]  /*02a0*/  @!P1 IMAD.IADD R8, R8, 0x1, -R9 ;  /* 0x0000000108089824 */ /* 0x000fc400078e0a09 */
[----:B------:R-:W-:Y:S01]  /*02b0*/  @!P1 VIADD R19, R19, 0x1 ;  /* 0x0000000113139836 */ /* 0x000fe20000000000 */
[----:B------:R-:W-:Y:S02]  /*02c0*/  ISETP.NE.AND P1, PT, R15, RZ, PT ;  /* 0x000000ff0f00720c */ /* 0x000fe40003f25270 */
[----:B------:R-:W-:Y:S01]  /*02d0*/  ISETP.GE.U32.AND P0, PT, R8, R9, PT ;  /* 0x000000090800720c */ /* 0x000fe20003f06070 */
[----:B0-----:R-:W-:Y:S01]  /*02e0*/  VIADD R9, R10, 0xffffffe ;  /* 0x0ffffffe0a097836 */ /* 0x001fe20000000000 */
[----:B------:R-:W-:-:S04]  /*02f0*/  LOP3.LUT R8, R12, R15, RZ, 0x3c, !PT ;  /* 0x0000000f0c087212 */ /* 0x000fc800078e3cff */
[----:B------:R-:W-:Y:S01]  /*0300*/  ISETP.GE.AND P2, PT, R8, RZ, PT ;  /* 0x000000ff0800720c */ /* 0x000fe20003f46270 */
[----:B------:R-:W0:Y:S01]  /*0310*/  F2I.FTZ.U32.TRUNC.NTZ R9, R9 ;  /* 0x0000000900097305 */ /* 0x000e22000021f000 */
[----:B-1----:R-:W-:Y:S01]  /*0320*/  VIADD R11, R20, 0xffffffe ;  /* 0x0ffffffe140b7836 */ /* 0x002fe20000000000 */
[----:B------:R-:W-:-:S04]  /*0330*/  IABS R20, R13 ;  /* 0x0000000d00147213 */ /* 0x000fc80000000000 */
[----:B------:R-:W-:Y:S02]  /*0340*/  @P0 VIADD R19, R19, 0x1 ;  /* 0x0000000113130836 */ /* 0x000fe40000000000 */
[----:B------:R-:W1:Y:S04]  /*0350*/  F2I.FTZ.U32.TRUNC.NTZ R11, R11 ;  /* 0x0000000b000b7305 */ /* 0x000e68000021f000 */
[----:B------:R-:W-:Y:S01]  /*0360*/  @!P2 IMAD.MOV R19, RZ, RZ, -R19 ;  /* 0x000000ffff13a224 */ /* 0x000fe200078e0a13 */
[----:B------:R-:W-:Y:S01]  /*0370*/  @!P1 LOP3.LUT R19, RZ, R15, RZ, 0x33, !PT ;  /* 0x0000000fff139212 */ /* 0x000fe200078e33ff */
[----:B0-----:R-:W-:-:S03]  /*0380*/  IMAD.MOV R8, RZ, RZ, -R9 ;  /* 0x000000ffff087224 */ /* 0x001fc600078e0a09 */
[----:B------:R-:W-:Y:S01]  /*0390*/  IABS R10, R19 ;  /* 0x00000013000a7213 */ /* 0x000fe20000000000 */
[----:B------:R-:W-:Y:S01]  /*03a0*/  IMAD R21, R8, R17, RZ ;  /* 0x0000001108157224 */ /* 0x000fe200078e02ff */
[----:B------:R-:W-:Y:S01]  /*03b0*/  ISETP.GE.AND P2, PT, R19, RZ, PT ;  /* 0x000000ff1300720c */ /* 0x000fe20003f46270 */
[----:B------:R-:W-:Y:S02]  /*03c0*/  IMAD.MOV.U32 R8, RZ, RZ, RZ ;  /* 0x000000ffff087224 */ /* 0x000fe400078e00ff */
[----:B-1----:R-:W-:Y:S02]  /*03d0*/  IMAD.MOV R23, RZ, RZ, -R11 ;  /* 0x000000ffff177224 */ /* 0x002fe400078e0a0b */
[----:B------:R-:W-:-:S04]  /*03e0*/  IMAD.HI.U32 R8, R9, R21, R8 ;  /* 0x0000001509087227 */ /* 0x000fc800078e0008 */
[----:B------:R-:W-:Y:S02]  /*03f0*/  IMAD.MOV.U32 R9, RZ, RZ, R10 ;  /* 0x000000ffff097224 */ /* 0x000fe400078e000a */
[----:B------:R-:W-:Y:S02]  /*0400*/  IMAD R21, R23, R18, RZ ;  /* 0x0000001217157224 */ /* 0x000fe400078e02ff */
[----:B------:R-:W-:Y:S02]  /*0410*/  IMAD.MOV.U32 R10, RZ, RZ, RZ ;  /* 0x000000ffff0a7224 */ /* 0x000fe400078e00ff */
[----:B------:R-:W-:-:S04]  /*0420*/  IMAD.HI.U32 R8, R8, R9, RZ ;  /* 0x0000000908087227 */ /* 0x000fc800078e00ff */
[----:B------:R-:W-:-:S04]  /*0430*/  IMAD.HI.U32 R11, R11, R21, R10 ;  /* 0x000000150b0b7227 */ /* 0x000fc800078e000a */
[----:B------:R-:W-:Y:S02]  /*0440*/  IMAD.MOV R8, RZ, RZ, -R8 ;  /* 0x000000ffff087224 */ /* 0x000fe400078e0a08 */
[----:B------:R-:W-:Y:S02]  /*0450*/  IMAD.MOV R10, RZ, RZ, -R20 ;  /* 0x000000ffff0a7224 */ /* 0x000fe400078e0a14 */
[----:B------:R-:W-:Y:S02]  /*0460*/  IMAD R8, R17, R8, R9 ;  /* 0x0000000811087224 */ /* 0x000fe400078e0209 */
[----:B------:R-:W-:-:S03]  /*0470*/  IMAD.HI.U32 R11, R11, R16, RZ ;  /* 0x000000100b0b7227 */ /* 0x000fc600078e00ff */
[----:B------:R-:W-:Y:S01]  /*0480*/  ISETP.GT.U32.AND P1, PT, R17, R8, PT ;  /* 0x000000081100720c */ /* 0x000fe20003f24070 */
[----:B------:R-:W-:Y:S02]  /*0490*/  IMAD R9, R11, R10, R16 ;  /* 0x0000000a0b097224 */ /* 0x000fe400078e0210 */
[----:B------:R-:W-:-:S03]  /*04a0*/  IMAD.MOV R19, RZ, RZ, -R19 ;  /* 0x000000ffff137224 */ /* 0x000fc600078e0a13 */
[----:B------:R-:W-:Y:S01]  /*04b0*/  ISETP.GT.U32.AND P0, PT, R18, R9, PT ;  /* 0x000000091200720c */ /* 0x000fe20003f04070 */
[----:B------:R-:W-:-:S06]  /*04c0*/  IMAD R10, R15, R19, R12 ;  /* 0x000000130f0a7224 */ /* 0x000fcc00078e020c */
[----:B------:R-:W-:-:S05]  /*04d0*/  @!P1 IMAD.IADD R8, R8, 0x1, -R17 ;  /* 0x0000000108089824 */ /* 0x000fca00078e0a11 */
[----:B------:R-:W-:Y:S01]  /*04e0*/  ISETP.GT.U32.AND P4, PT, R17, R8, PT ;  /* 0x000000081100720c */ /* 0x000fe20003f84070 */
[----:B------:R-:W-:Y:S02]  /*04f0*/  @!P0 IMAD.IADD R9, R9, 0x1, -R18 ;  /* 0x0000000109098824 */ /* 0x000fe400078e0a12 */
[----:B------:R-:W-:Y:S01]  /*0500*/  @!P0 VIADD R11, R11, 0x1 ;  /* 0x000000010b0b8836 */ /* 0x000fe20000000000 */
[----:B------:R-:W-:Y:S02]  /*0510*/  ISETP.NE.AND P0, PT, R14, RZ, PT ;  /* 0x000000ff0e00720c */ /* 0x000fe40003f05270 */
[----:B------:R-:W-:Y:S02]  /*0520*/  ISETP.GE.U32.AND P3, PT, R9, R18, PT ;  /* 0x000000120900720c */ /* 0x000fe40003f66070 */
[----:B------:R-:W-:-:S04]  /*0530*/  LOP3.LUT R9, R12, R13, RZ, 0x3c, !PT ;  /* 0x0000000d0c097212 */ /* 0x000fc800078e3cff */
[----:B------:R-:W-:Y:S01]  /*0540*/  ISETP.GE.AND P1, PT, R9, RZ, PT ;  /* 0x000000ff0900720c */ /* 0x000fe20003f26270 */
[----:B------:R-:W-:Y:S01]  /*0550*/  @!P4 IMAD.IADD R8, R8, 0x1, -R17 ;  /* 0x000000010808c824 */ /* 0x000fe200078e0a11 */
[----:B------:R-:W-:Y:S01]  /*0560*/  ISETP.NE.AND P4, PT, R13, RZ, PT ;  /* 0x000000ff0d00720c */ /* 0x000fe20003f85270 */
[----:B------:R-:W-:Y:S02]  /*0570*/  VIADD R9, R15, 0xffffffff ;  /* 0xffffffff0f097836 */ /* 0x000fe40000000000 */
[----:B------:R-:W-:Y:S02]  /*0580*/  IMAD.MOV.U32 R17, RZ, RZ, R8 ;  /* 0x000000ffff117224 */ /* 0x000fe400078e0008 */
[----:B------:R-:W-:Y:S02]  /*0590*/  @P3 VIADD R11, R11, 0x1 ;  /* 0x000000010b0b3836 */ /* 0x000fe40000000000 */
[----:B------:R-:W-:Y:S01]  /*05a0*/  @!P2 IMAD.MOV R17, RZ, RZ, -R17 ;  /* 0x000000ffff11a224 */ /* 0x000fe200078e0a11 */
[----:B------:R-:W-:Y:S01]  /*05b0*/  @!P0 LOP3.LUT R17, RZ, R14, RZ, 0x33, !PT ;  /* 0x0000000eff118212 */ /* 0x000fe200078e33ff */
[----:B------:R-:W-:Y:S01]  /*05c0*/  IMAD.MOV.U32 R8, RZ, RZ, R11 ;  /* 0x000000ffff087224 */ /* 0x000fe200078e000b */
[----:B------:R-:W-:Y:S01]  /*05d0*/  ISETP.GE.AND P0, PT, R10, R9, PT ;  /* 0x000000090a00720c */ /* 0x000fe20003f06270 */
[----:B------:R-:W-:Y:S01]  /*05e0*/  VIADD R14, R14, 0xffffffff ;  /* 0xffffffff0e0e7836 */ /* 0x000fe20000000000 */
[----:B------:R-:W-:Y:S01]  /*05f0*/  ISETP.GE.AND P2, PT, R17, 0x1, PT ;  /* 0x000000011100780c */ /* 0x000fe20003f46270 */
[----:B------:R-:W-:Y:S01]  /*0600*/  @!P1 IMAD.MOV R8, RZ, RZ, -R8 ;  /* 0x000000ffff089224 */ /* 0x000fe200078e0a08 */
[----:B------:R-:W-:-:S02]  /*0610*/  @!P4 LOP3.LUT R8, RZ, R13, RZ, 0x33, !PT ;  /* 0x0000000dff08c212 */ /* 0x000fc400078e33ff */
[----:B------:R-:W-:Y:S02]  /*0620*/  ISETP.GE.AND P4, PT, R10, 0x1, PT ;  /* 0x000000010a00780c */ /* 0x000fe40003f86270 */
[----:B------:R-:W-:Y:S02]  /*0630*/  ISETP.GE.AND P1, PT, R17, R14, PT ;  /* 0x0000000e1100720c */ /* 0x000fe40003f26270 */
[----:B------:R-:W-:Y:S01]  /*0640*/  ISETP.GE.AND P3, PT, R8, 0x1, PT ;  /* 0x000000010800780c */ /* 0x000fe20003f66270 */
[----:B---3--:R-:W-:-:S08]  /*0650*/  IMAD.MOV.U32 R9, RZ, RZ, R0 ;  /* 0x000000ffff097224 */ /* 0x008fd000078e0000 */
[----:B------:R-:W-:Y:S05]  /*0660*/  @!P4 BRA `(.L_x_2) ;  /* 0x000000000014c947 */ /* 0x000fea0003800000 */
[----:B------:R-:W2:Y:S02]  /*0670*/  LDG.E.U8.CONSTANT R10, desc[UR6][R6.64+-0x1] ;  /* 0xffffff06060a7981 */ /* 0x000ea4000c1e9100 */
[----:B--2---:R-:W-:-:S13]  /*0680*/  ISETP.NE.AND P4, PT, R10, RZ, PT ;  /* 0x000000ff0a00720c */ /* 0x004fda0003f85270 */
[----:B------:R-:W-:Y:S05]  /*0690*/  @P4 BRA `(.L_x_2) ;  /* 0x0000000000084947 */ /* 0x000fea0003800000 */
[----:B------:R-:W2:Y:S02]  /*06a0*/  LDG.E R9, desc[UR6][R2.64+-0x4] ;  /* 0xfffffc0602097981 */ /* 0x000ea4000c1e1900 */
[----:B--2---:R-:W-:-:S07]  /*06b0*/  VIMNMX R9, PT, PT, R0, R9, PT ;  /* 0x0000000900097248 */ /* 0x004fce0003fe0100 */
.L_x_2:
[----:B------:R-:W-:Y:S05]  /*06c0*/  BSYNC.RECONVERGENT B0 ;  /* 0x0000000000007941 */ /* 0x000fea0003800200 */
.L_x_1:
[----:B------:R-:W-:Y:S04]  /*06d0*/  BSSY.RECONVERGENT B0, `(.L_x_3) ;  /* 0x0000007000007945 */ /* 0x000fe80003800200 */
[----:B------:R-:W-:Y:S05]  /*06e0*/  @P0 BRA `(.L_x_4) ;  /* 0x0000000000140947 */ /* 0x000fea0003800000 */
[----:B------:R-:W2:Y:S02]  /*06f0*/  LDG.E.U8.CONSTANT R10, desc[UR6][R6.64+0x1] ;  /* 0x00000106060a7981 */ /* 0x000ea4000c1e9100 */
[----:B--2---:R-:W-:-:S13]  /*0700*/  ISETP.NE.AND P0, PT, R10, RZ, PT ;  /* 0x000000ff0a00720c */ /* 0x004fda0003f05270 */
[----:B------:R-:W-:Y:S05]  /*0710*/  @P0 BRA `(.L_x_4) ;  /* 0x0000000000080947 */ /* 0x000fea0003800000 */
[----:B------:R-:W2:Y:S02]  /*0720*/  LDG.E R10, desc[UR6][R2.64+0x4] ;  /* 0x00000406020a7981 */ /* 0x000ea4000c1e1900 */
[----:B--2---:R-:W-:-:S07]  /*0730*/  VIMNMX R9, PT, PT, R9, R10, PT ;  /* 0x0000000a09097248 */ /* 0x004fce0003fe0100 */
.L_x_4:
[----:B------:R-:W-:Y:S05]  /*0740*/  BSYNC.RECONVERGENT B0 ;  /* 0x0000000000007941 */ /* 0x000fea0003800200 */
.L_x_3:
[----:B------:R-:W-:Y:S04]  /*0750*/  BSSY.RECONVERGENT B0, `(.L_x_5) ;  /* 0x000000b000007945 */ /* 0x000fe80003800200 */
[----:B------:R-:W-:Y:S05]  /*0760*/  @!P2 BRA `(.L_x_6) ;  /* 0x000000000024a947 */ /* 0x000fea0003800000 */
[----:B------:R-:W-:-:S05]  /*0770*/  IMAD.IADD R17, R12, 0x1, -R15 ;  /* 0x000000010c117824 */ /* 0x000fca00078e0a0f */
[----:B------:R-:W-:-:S04]  /*0780*/  IADD3 R10, P0, PT, R17, UR4, RZ ;  /* 0x00000004110a7c10 */ /* 0x000fc8000ff1e0ff */
[----:B------:R-:W-:-:S05]  /*0790*/  LEA.HI.X.SX32 R11, R17, UR5, 0x1, P0 ;  /* 0x00000005110b7c11 */ /* 0x000fca00080f0eff */
[----:B------:R-:W2:Y:S02]  /*07a0*/  LDG.E.U8.CONSTANT R10, desc[UR6][R10.64] ;  /* 0x000000060a0a7981 */ /* 0x000ea4000c1e9100 */
[----:B--2---:R-:W-:-:S13]  /*07b0*/  ISETP.NE.AND P0, PT, R10, RZ, PT ;  /* 0x000000ff0a00720c */ /* 0x004fda0003f05270 */
[----:B------:R-:W-:Y:S05]  /*07c0*/  @P0 BRA `(.L_x_6) ;  /* 0x00000000000c0947 */ /* 0x000fea0003800000 */
[----:B------:R-:W-:-:S06]  /*07d0*/  IMAD.WIDE R10, R17, 0x4, R4 ;  /* 0x00000004110a7825 */ /* 0x000fcc00078e0204 */
[----:B------:R-:W2:Y:S02]  /*07e0*/  LDG.E R10, desc[UR6][R10.64] ;  /* 0x000000060a0a7981 */ /* 0x000ea4000c1e1900 */
[----:B--2---:R-:W-:-:S07]  /*07f0*/  VIMNMX R9, PT, PT, R9, R10, PT ;  /* 0x0000000a09097248 */ /* 0x004fce0003fe0100 */
.L_x_6:
[----:B------:R-:W-:Y:S05]  /*0800*/  BSYNC.RECONVERGENT B0 ;  /* 0x0000000000007941 */ /* 0x000fea0003800200 */
.L_x_5:
[----:B------:R-:W-:Y:S04]  /*0810*/  BSSY.RECONVERGENT B0, `(.L_x_7) ;  /* 0x000000a000007945 */ /* 0x000fe80003800200 */
[----:B------:R-:W-:Y:S05]  /*0820*/  @P1 BRA `(.L_x_8) ;  /* 0x0000000000201947 */ /* 0x000fea0003800000 */
[----:B------:R-:W-:-:S04]  /*0830*/  IADD3 R10, P0, PT, R6, R15, RZ ;  /* 0x0000000f060a7210 */ /* 0x000fc80007f1e0ff */
[----:B------:R-:W-:-:S05]  /*0840*/  LEA.HI.X.SX32 R11, R15, R7, 0x1, P0 ;  /* 0x000000070f0b7211 */ /* 0x000fca00000f0eff */
[----:B------:R-:W2:Y:S02]  /*0850*/  LDG.E.U8.CONSTANT R10, desc[UR6][R10.64] ;  /* 0x000000060a0a7981 */ /* 0x000ea4000c1e9100 */
[----:B--2---:R-:W-:-:S13]  /*0860*/  ISETP.NE.AND P0, PT, R10, RZ, PT ;  /* 0x000000ff0a00720c */ /* 0x004fda0003f05270 */
[----:B------:R-:W-:Y:S05]  /*0870*/  @P0 BRA `(.L_x_8) ;  /* 0x00000000000c0947 */ /* 0x000fea0003800000 */
[----:B------:R-:W-:-:S06]  /*0880*/  IMAD.WIDE R10, R15, 0x4, R2 ;  /* 0x000000040f0a7825 */ /* 0x000fcc00078e0202 */
[----:B------:R-:W2:Y:S02]  /*0890*/  LDG.E R10, desc[UR6][R10.64] ;  /* 0x000000060a0a7981 */ /* 0x000ea4000c1e1900 */
[----:B--2---:R-:W-:-:S07]  /*08a0*/  VIMNMX R9, PT, PT, R9, R10, PT ;  /* 0x0000000a09097248 */ /* 0x004fce0003fe0100 */
.L_x_8:
[----:B------:R-:W-:Y:S05]  /*08b0*/  BSYNC.RECONVERGENT B0 ;  /* 0x0000000000007941 */ /* 0x000fea0003800200 */
.L_x_7:
        /* <DEDUP_REMOVED lines=11> */
.L_x_10:
[----:B------:R-:W-:Y:S05]  /*0970*/  BSYNC.RECONVERGENT B0 ;  /* 0x0000000000007941 */ /* 0x000fea0003800200 */
.L_x_9:
[----:B------:R-:W0:Y:S01]  /*0980*/  LDCU UR4, c[0x0][0x3a0] ;  /* 0x00007400ff0477ac */ /* 0x000e220008000800 */
[----:B------:R-:W-:Y:S01]  /*0990*/  BSSY.RECONVERGENT B0, `(.L_x_11) ;  /* 0x000000c000007945 */ /* 0x000fe20003800200 */
[----:B0-----:R-:W-:-:S06]  /*09a0*/  UIADD3 UR4, UPT, UPT, UR4, -0x1, URZ ;  /* 0xffffffff04047890 */ /* 0x001fcc000fffe0ff */
[----:B------:R-:W-:-:S13]  /*09b0*/  ISETP.GE.AND P0, PT, R8, UR4, PT ;  /* 0x0000000408007c0c */ /* 0x000fda000bf06270 */
        /* <DEDUP_REMOVED lines=9> */
.L_x_12:
[----:B------:R-:W-:Y:S05]  /*0a50*/  BSYNC.RECONVERGENT B0 ;  /* 0x0000000000007941 */ /* 0x000fea0003800200 */
.L_x_11:
[----:B------:R-:W-:-:S13]  /*0a60*/  ISETP.GE.AND P0, PT, R9, R0, PT ;  /* 0x000000000900720c */ /* 0x000fda0003f06270 */
[----:B------:R-:W-:Y:S05]  /*0a70*/  @P0 EXIT ;  /* 0x000000000000094d */ /* 0x000fea0003800000 */
[----:B------:R-:W0:Y:S01]  /*0a80*/  S2R R6, SR_LANEID ;  /* 0x0000000000067919 */ /* 0x000e220000000000 */
[----:B------:R-:W-:Y:S01]  /*0a90*/  IMAD.MOV.U32 R0, RZ, RZ, 0x1 ;  /* 0x00000001ff007424 */ /* 0x000fe200078e00ff */
[----:B------:R-:W1:Y:S01]  /*0aa0*/  LDC.64 R4, c[0x0][0x390] ;  /* 0x0000e400ff047b82 */ /* 0x000e620000000a00 */
[----:B------:R-:W-:Y:S01]  /*0ab0*/  VOTEU.ANY UR4, UPT, PT ;  /* 0x0000000000047886 */ /* 0x000fe200038e0100 */
[----:B------:R-:W-:Y:S06]  /*0ac0*/  STG.E desc[UR6][R2.64], R9 ;  /* 0x0000000902007986 */ /* 0x000fec000c101906 */
[----:B------:R-:W2:Y:S01]  /*0ad0*/  REDUX.OR UR5, R0 ;  /* 0x00000000000573c4 */ /* 0x000ea20000004000 */
[----:B------:R-:W-:Y:S01]  /*0ae0*/  UFLO.U32 UR4, UR4 ;  /* 0x00000004000472bd */ /* 0x000fe200080e0000 */
[----:B--2---:R-:W-:-:S05]  /*0af0*/  IMAD.U32 R7, RZ, RZ, UR5 ;  /* 0x00000005ff077e24 */ /* 0x004fca000f8e00ff */
[----:B0-----:R-:W-:-:S13]  /*0b00*/  ISETP.EQ.U32.AND P0, PT, R6, UR4, PT ;  /* 0x0000000406007c0c */ /* 0x001fda000bf02070 */
[----:B-1----:R-:W-:Y:S01]  /*0b10*/  @P0 REDG.E.OR.STRONG.GPU desc[UR6][R4.64], R7 ;  /* 0x000000070400098e */ /* 0x002fe2000f12e106 */
[----:B------:R-:W-:Y:S05]  /*0b20*/  EXIT ;  /* 0x000000000000794d */ /* 0x000fea0003800000 */
.L_x_13:
        /* <DEDUP_REMOVED lines=13> */
.L_x_16:


//--------------------- .text._Z10initLabelsPKbPii --------------------------
	.section	.text._Z10initLabelsPKbPii,"ax",@progbits
	.align	128
        .global         _Z10initLabelsPKbPii
        .type           _Z10initLabelsPKbPii,@function
        .size           _Z10initLabelsPKbPii,(.L_x_17 - _Z10initLabelsPKbPii)
        .other          _Z10initLabelsPKbPii,@"STO_CUDA_ENTRY STV_DEFAULT"
_Z10initLabelsPKbPii:
.text._Z10initLabelsPKbPii:
        /* <DEDUP_REMOVED lines=11> */
[----:B-1----:R-:W-:Y:S01]  /*00b0*/  STG.E desc[UR4][R2.64], R5 ;  /* 0x0000000502007986 */ /* 0x002fe2000c101904 */
[----:B------:R-:W-:Y:S05]  /*00c0*/  EXIT ;  /* 0x000000000000794d */ /* 0x000fea0003800000 */
.L_x_14:
        /* <DEDUP_REMOVED lines=11> */
.L_x_17:


//--------------------- .nv.shared.reserved.0     --------------------------
	.section	.nv.shared.reserved.0,"aw",@nobits
	.weak		__nv_reservedSMEM_offset_0_alias
	.size		__nv_reservedSMEM_offset_0_alias, 0, 64
	.other		__nv_reservedSMEM_offset_0_alias,@"STO_CUDA_RESERVED_SHARED STV_DEFAULT"
__nv_reservedSMEM_offset_0_alias:
	.zero		0
	.zero		64


//--------------------- .nv.constant0._Z8compressPii --------------------------
	.section	.nv.constant0._Z8compressPii,"a",@progbits
	.sectionflags	@""
	.align	4
.nv.constant0._Z8compressPii:
	.zero		908


//--------------------- .nv.constant0._Z4hookPKbPiS1_iiii --------------------------
	.section	.nv.constant0._Z4hookPKbPiS1_iiii,"a",@progbits
	.sectionflags	@""
	.align	4
.nv.constant0._Z4hookPKbPiS1_iiii:
	.zero		936


//--------------------- .nv.constant0._Z10initLabelsPKbPii --------------------------
	.section	.nv.constant0._Z10initLabelsPKbPii,"a",@progbits
	.sectionflags	@""
	.align	4
.nv.constant0._Z10initLabelsPKbPii:
	.zero		916


//--------------------- SYMBOLS --------------------------

	.type		.nv.reservedSmem.offset0,@object
	.size		.nv.reservedSmem.offset0,0x4
